	.headerflags	@"EF_CUDA_TEXMODE_UNIFIED EF_CUDA_64BIT_ADDRESS EF_CUDA_ACCELERATORS EF_CUDA_SM90 EF_CUDA_VIRTUAL_SM(EF_CUDA_SM90)"
	.elftype	@"ET_EXEC"


//--------------------- .nv.info                  --------------------------
	.section	.nv.info,"",@"SHT_CUDA_INFO"
	.align	4


	//----- nvinfo : EIATTR_REGCOUNT
	.align		4
        /*0000*/ 	.byte	0x04, 0x2f
        /*0002*/ 	.short	(.L_3 - .L_2)
	.align		4
.L_2:
        /*0004*/ 	.word	index@(triton_poi_fused__native_batch_norm_legit_no_training_relu_6)
        /*0008*/ 	.word	0x00000024


	//----- nvinfo : EIATTR_MIN_STACK_SIZE
	.align		4
.L_3:
        /*000c*/ 	.byte	0x04, 0x12
        /*000e*/ 	.short	(.L_5 - .L_4)
	.align		4
.L_4:
        /*0010*/ 	.word	index@(triton_poi_fused__native_batch_norm_legit_no_training_relu_6)
        /*0014*/ 	.word	0x00000000


	//----- nvinfo : EIATTR_FRAME_SIZE
	.align		4
.L_5:
        /*0018*/ 	.byte	0x04, 0x11
        /*001a*/ 	.short	(.L_7 - .L_6)
	.align		4
.L_6:
        /*001c*/ 	.word	index@(triton_poi_fused__native_batch_norm_legit_no_training_relu_6)
        /*0020*/ 	.word	0x00000000


	//----- nvinfo : EIATTR_MIN_STACK_SIZE
	.align		4
.L_7:
        /*0024*/ 	.byte	0x04, 0x12
        /*0026*/ 	.short	(.L_9 - .L_8)
	.align		4
.L_8:
        /*0028*/ 	.word	index@(triton_poi_fused__native_batch_norm_legit_no_training_relu_6)
        /*002c*/ 	.word	0x00000000
.L_9:


//--------------------- .nv.info.triton_poi_fused__native_batch_norm_legit_no_training_relu_6 --------------------------
	.section	.nv.info.triton_poi_fused__native_batch_norm_legit_no_training_relu_6,"",@"SHT_CUDA_INFO"
	.sectionflags	@""
	.align	4


	//----- nvinfo : EIATTR_CUDA_API_VERSION
	.align		4
        /*0000*/ 	.byte	0x04, 0x37
        /*0002*/ 	.short	(.L_11 - .L_10)
.L_10:
        /*0004*/ 	.word	0x0000007c


	//----- nvinfo : EIATTR_KPARAM_INFO
	.align		4
.L_11:
        /*0008*/ 	.byte	0x04, 0x17
        /*000a*/ 	.short	(.L_13 - .L_12)
.L_12:
        /*000c*/ 	.word	0x00000000
        /*0010*/ 	.short	0x0006
        /*0012*/ 	.short	0x0030
        /*0014*/ 	.byte	0x00, 0xf0, 0x11, 0x00


	//----- nvinfo : EIATTR_KPARAM_INFO
	.align		4
.L_13:
        /*0018*/ 	.byte	0x04, 0x17
        /*001a*/ 	.short	(.L_15 - .L_14)
.L_14:
        /*001c*/ 	.word	0x00000000
        /*0020*/ 	.short	0x0005
        /*0022*/ 	.short	0x0028
        /*0024*/ 	.byte	0x00, 0xf4, 0x21, 0x00


	//----- nvinfo : EIATTR_KPARAM_INFO
	.align		4
.L_15:
        /*0028*/ 	.byte	0x04, 0x17
        /*002a*/ 	.short	(.L_17 - .L_16)
.L_16:
        /*002c*/ 	.word	0x00000000
        /*0030*/ 	.short	0x0004
        /*0032*/ 	.short	0x0020
        /*0034*/ 	.byte	0x00, 0xf4, 0x21, 0x00


	//----- nvinfo : EIATTR_KPARAM_INFO
	.align		4
.L_17:
        /*0038*/ 	.byte	0x04, 0x17
        /*003a*/ 	.short	(.L_19 - .L_18)
.L_18:
        /*003c*/ 	.word	0x00000000
        /*0040*/ 	.short	0x0003
        /*0042*/ 	.short	0x0018
        /*0044*/ 	.byte	0x00, 0xf4, 0x21, 0x00


	//----- nvinfo : EIATTR_KPARAM_INFO
	.align		4
.L_19:
        /*0048*/ 	.byte	0x04, 0x17
        /*004a*/ 	.short	(.L_21 - .L_20)
.L_20:
        /*004c*/ 	.word	0x00000000
        /*0050*/ 	.short	0x0002
        /*0052*/ 	.short	0x0010
        /*0054*/ 	.byte	0x00, 0xf4, 0x21, 0x00


	//----- nvinfo : EIATTR_KPARAM_INFO
	.align		4
.L_21:
        /*0058*/ 	.byte	0x04, 0x17
        /*005a*/ 	.short	(.L_23 - .L_22)
.L_22:
        /*005c*/ 	.word	0x00000000
        /*0060*/ 	.short	0x0001
        /*0062*/ 	.short	0x0008
        /*0064*/ 	.byte	0x00, 0xf4, 0x21, 0x00


	//----- nvinfo : EIATTR_KPARAM_INFO
	.align		4
.L_23:
        /*0068*/ 	.byte	0x04, 0x17
        /*006a*/ 	.short	(.L_25 - .L_24)
.L_24:
        /*006c*/ 	.word	0x00000000
        /*0070*/ 	.short	0x0000
        /*0072*/ 	.short	0x0000
        /*0074*/ 	.byte	0x00, 0xf4, 0x21, 0x00


	//----- nvinfo : EIATTR_SPARSE_MMA_MASK
	.align		4
.L_25:
        /*0078*/ 	.byte	0x03, 0x50
        /*007a*/ 	.short	0x0000


	//----- nvinfo : EIATTR_MAXREG_COUNT
	.align		4
        /*007c*/ 	.byte	0x03, 0x1b
        /*007e*/ 	.short	0x00ff


	//----- nvinfo : EIATTR_EXIT_INSTR_OFFSETS
	.align		4
        /*0080*/ 	.byte	0x04, 0x1c
        /*0082*/ 	.short	(.L_27 - .L_26)


	//   ....[0]....
.L_26:
        /*0084*/ 	.word	0x00000b30


	//   ....[1]....
        /*0088*/ 	.word	0x00000b50


	//----- nvinfo : EIATTR_REQNTID
	.align		4
.L_27:
        /*008c*/ 	.byte	0x04, 0x10
        /*008e*/ 	.short	(.L_29 - .L_28)
.L_28:
        /*0090*/ 	.word	0x00000080
        /*0094*/ 	.word	0x00000001
        /*0098*/ 	.word	0x00000001


	//----- nvinfo : EIATTR_CBANK_PARAM_SIZE
	.align		4
.L_29:
        /*009c*/ 	.byte	0x03, 0x19
        /*009e*/ 	.short	0x0034


	//----- nvinfo : EIATTR_PARAM_CBANK
	.align		4
        /*00a0*/ 	.byte	0x04, 0x0a
        /*00a2*/ 	.short	(.L_31 - .L_30)
	.align		4
.L_30:
        /*00a4*/ 	.word	index@(.nv.constant0.triton_poi_fused__native_batch_norm_legit_no_training_relu_6)
        /*00a8*/ 	.short	0x0210
        /*00aa*/ 	.short	0x0034


	//----- nvinfo : EIATTR_SW_WAR
	.align		4
.L_31:
        /*00ac*/ 	.byte	0x04, 0x36
        /*00ae*/ 	.short	(.L_33 - .L_32)
.L_32:
        /*00b0*/ 	.word	0x00000008
.L_33:


//--------------------- .nv.callgraph             --------------------------
	.section	.nv.callgraph,"",@"SHT_CUDA_CALLGRAPH"
	.align	4
	.sectionentsize	8
	.align		4
        /*0000*/ 	.word	0x00000000
	.align		4
        /*0004*/ 	.word	0xffffffff
	.align		4
        /*0008*/ 	.word	0x00000000
	.align		4
        /*000c*/ 	.word	0xfffffffe
	.align		4
        /*0010*/ 	.word	0x00000000
	.align		4
        /*0014*/ 	.word	0xfffffffd
	.align		4
        /*0018*/ 	.word	0x00000000
	.align		4
        /*001c*/ 	.word	0xfffffffc


//--------------------- .nv.constant4             --------------------------
	.section	.nv.constant4,"a",@progbits
	.align	8
	.align		8
.nv.constant4:
        /*0000*/ 	.dword	_$_str
	.align		8
        /*0008*/ 	.dword	_$_str_$_2


//--------------------- .text.triton_poi_fused__native_batch_norm_legit_no_training_relu_6 --------------------------
	.section	.text.triton_poi_fused__native_batch_norm_legit_no_training_relu_6,"ax",@progbits
	.align	128
        .global         triton_poi_fused__native_batch_norm_legit_no_training_relu_6
        .type           triton_poi_fused__native_batch_norm_legit_no_training_relu_6,@function
        .size           triton_poi_fused__native_batch_norm_legit_no_training_relu_6,(.L_x_1 - triton_poi_fused__native_batch_norm_legit_no_training_relu_6)
        .other          triton_poi_fused__native_batch_norm_legit_no_training_relu_6,@"STO_CUDA_ENTRY STV_DEFAULT"
triton_poi_fused__native_batch_norm_legit_no_training_relu_6:
.text.triton_poi_fused__native_batch_norm_legit_no_training_relu_6:
[----:B------:R-:W0:Y:S02]  /*0000*/  LDC R1, c[0x0][0x28] ;  /* 0x00000a00ff017b82 */ /* 0x000e240000000800 */
[----:B------:R-:W1:Y:S01]  /*0010*/  S2R R0, SR_TID.X ;  /* 0x0000000000007919 */ /* 0x000e620000002100 */
[----:B------:R-:W2:Y:S01]  /*0020*/  LDC.64 R28, c[0x0][0x220] ;  /* 0x00008800ff1c7b82 */ /* 0x000ea20000000a00 */
[----:B------:R-:W3:Y:S07]  /*0030*/  S2R R3, SR_CTAID.X ;  /* 0x0000000000037919 */ /* 0x000eee0000002500 */
[----:B------:R-:W4:Y:S01]  /*0040*/  LDC.64 R32, c[0x0][0x210] ;  /* 0x00008400ff207b82 */ /* 0x000f220000000a00 */
[----:B------:R-:W-:Y:S01]  /*0050*/  ULDC.64 UR4, c[0x0][0x208] ;  /* 0x0000820000047ab9 */ /* 0x000fe20000000a00 */
[----:B------:R-:W-:-:S02]  /*0060*/  CS2R R4, SRZ ;  /* 0x0000000000047805 */ /* 0x000fc4000001ff00 */
[----:B------:R-:W-:Y:S02]  /*0070*/  CS2R R6, SRZ ;  /* 0x0000000000067805 */ /* 0x000fe4000001ff00 */
[----:B------:R-:W-:Y:S02]  /*0080*/  CS2R R8, SRZ ;  /* 0x0000000000087805 */ /* 0x000fe4000001ff00 */
[----:B------:R-:W-:Y:S01]  /*0090*/  CS2R R10, SRZ ;  /* 0x00000000000a7805 */ /* 0x000fe2000001ff00 */
[----:B------:R-:W5:Y:S01]  /*00a0*/  LDC.64 R30, c[0x0][0x218] ;  /* 0x00008600ff1e7b82 */ /* 0x000f620000000a00 */
[----:B-1----:R-:W-:-:S04]  /*00b0*/  SHF.L.U32 R0, R0, 0x2, RZ ;  /* 0x0000000200007819 */ /* 0x002fc800000006ff */
[----:B------:R-:W-:Y:S02]  /*00c0*/  LOP3.LUT R0, R0, 0x1fc, RZ, 0xc0, !PT ;  /* 0x000001fc00007812 */ /* 0x000fe400078ec0ff */
[----:B---3--:R-:W-:Y:S02]  /*00d0*/  SHF.R.S32.HI R2, RZ, 0x15, R3 ;  /* 0x00000015ff027819 */ /* 0x008fe40000011403 */
[----:B------:R-:W-:Y:S02]  /*00e0*/  LEA R0, R3, R0, 0xa ;  /* 0x0000000003007211 */ /* 0x000fe400078e50ff */
[----:B------:R-:W-:Y:S02]  /*00f0*/  SGXT R3, R2, 0x1 ;  /* 0x000000010203781a */ /* 0x000fe40000000200 */
[----:B------:R-:W-:Y:S02]  /*0100*/  ISETP.GE.AND P1, PT, R0, 0x1e080, PT ;  /* 0x0001e0800000780c */ /* 0x000fe40003f26270 */
[----:B------:R-:W-:-:S02]  /*0110*/  CS2R R12, SRZ ;  /* 0x00000000000c7805 */ /* 0x000fc4000001ff00 */
[----:B------:R-:W-:Y:S02]  /*0120*/  LEA.HI R3, R3, R0, RZ, 0x5 ;  /* 0x0000000003037211 */ /* 0x000fe400078f28ff */
[----:B------:R-:W-:Y:S01]  /*0130*/  CS2R R14, SRZ ;  /* 0x00000000000e7805 */ /* 0x000fe2000001ff00 */
[----:B----4-:R-:W-:Y:S01]  /*0140*/  IMAD.WIDE R32, R0, 0x4, R32 ;  /* 0x0000000400207825 */ /* 0x010fe200078e0220 */
[----:B------:R-:W-:-:S04]  /*0150*/  LOP3.LUT R3, R3, 0xffffffe0, RZ, 0xc0, !PT ;  /* 0xffffffe003037812 */ /* 0x000fc800078ec0ff */
[----:B------:R-:W-:Y:S01]  /*0160*/  IADD3 R2, R0, -R3, RZ ;  /* 0x8000000300027210 */ /* 0x000fe20007ffe0ff */
[----:B------:R-:W3:Y:S04]  /*0170*/  @!P1 LDG.E.128 R4, desc[UR4][R32.64] ;  /* 0x0000000420049981 */ /* 0x000ee8000c1e1d00 */
[----:B--2---:R-:W-:-:S04]  /*0180*/  IMAD.WIDE R28, R2, 0x4, R28 ;  /* 0x00000004021c7825 */ /* 0x004fc800078e021c */
[----:B-----5:R-:W-:Y:S01]  /*0190*/  IMAD.WIDE R30, R2, 0x4, R30 ;  /* 0x00000004021e7825 */ /* 0x020fe200078e021e */
[----:B------:R-:W2:Y:S04]  /*01a0*/  @!P1 LDG.E.EL.128 R12, desc[UR4][R28.64] ;  /* 0x000000041c0c9981 */ /* 0x000ea8000c2e1d00 */
[----:B------:R-:W3:Y:S01]  /*01b0*/  @!P1 LDG.E.EL.128 R8, desc[UR4][R30.64] ;  /* 0x000000041e089981 */ /* 0x000ee2000c2e1d00 */
[----:B------:R-:W-:-:S04]  /*01c0*/  IADD3 R3, R0, 0x200, RZ ;  /* 0x0000020000037810 */ /* 0x000fc80007ffe0ff */
[----:B------:R-:W-:Y:S02]  /*01d0*/  ISETP.GE.AND P0, PT, R3, 0x1e080, PT ;  /* 0x0001e0800300780c */ /* 0x000fe40003f06270 */
[----:B------:R-:W-:Y:S02]  /*01e0*/  CS2R R24, SRZ ;  /* 0x0000000000187805 */ /* 0x000fe4000001ff00 */
[----:B------:R-:W-:Y:S02]  /*01f0*/  CS2R R26, SRZ ;  /* 0x00000000001a7805 */ /* 0x000fe4000001ff00 */
[----:B------:R-:W-:Y:S02]  /*0200*/  CS2R R16, SRZ ;  /* 0x0000000000107805 */ /* 0x000fe4000001ff00 */
[----:B------:R-:W-:Y:S02]  /*0210*/  CS2R R18, SRZ ;  /* 0x0000000000127805 */ /* 0x000fe4000001ff00 */
[----:B------:R-:W-:-:S02]  /*0220*/  CS2R R20, SRZ ;  /* 0x0000000000147805 */ /* 0x000fc4000001ff00 */
[----:B------:R-:W-:Y:S01]  /*0230*/  CS2R R22, SRZ ;  /* 0x0000000000167805 */ /* 0x000fe2000001ff00 */
[----:B------:R-:W4:Y:S04]  /*0240*/  @!P0 LDG.E.EL.128 R24, desc[UR4][R28.64] ;  /* 0x000000041c188981 */ /* 0x000f28000c2e1d00 */
[----:B------:R-:W5:Y:S04]  /*0250*/  @!P0 LDG.E.128 R16, desc[UR4][R32.64+0x800] ;  /* 0x0008000420108981 */ /* 0x000f68000c1e1d00 */
[----:B------:R1:W5:Y:S01]  /*0260*/  @!P0 LDG.E.EL.128 R20, desc[UR4][R30.64] ;  /* 0x000000041e148981 */ /* 0x000362000c2e1d00 */
[----:B------:R-:W-:Y:S01]  /*0270*/  HFMA2.MMA R3, -RZ, RZ, 1.625, 0 ;  /* 0x3e800000ff037435 */ /* 0x000fe200000001ff */
[----:B-1----:R-:W1:Y:S02]  /*0280*/  LDC.64 R30, c[0x0][0x230] ;  /* 0x00008c00ff1e7b82 */ /* 0x002e640000000a00 */
[----:B-1----:R-:W-:-:S04]  /*0290*/  IMAD.WIDE R30, R2, 0x4, R30 ;  /* 0x00000004021e7825 */ /* 0x002fc800078e021e */
[----:B--2---:R-:W-:Y:S01]  /*02a0*/  FADD R12, R12, 9.9999997473787516356e-06 ;  /* 0x3727c5ac0c0c7421 */ /* 0x004fe20000000000 */
[----:B---3--:R-:W-:-:S05]  /*02b0*/  FADD R5, -R9, R5 ;  /* 0x0000000509057221 */ /* 0x008fca0000000100 */
[----:B------:R-:W1:Y:S01]  /*02c0*/  MUFU.SQRT R12, R12 ;  /* 0x0000000c000c7308 */ /* 0x000e620000002000 */
[----:B------:R-:W-:Y:S01]  /*02d0*/  FADD R9, R13, 9.9999997473787516356e-06 ;  /* 0x3727c5ac0d097421 */ /* 0x000fe20000000000 */
[----:B------:R-:W-:Y:S01]  /*02e0*/  FADD R4, -R8, R4 ;  /* 0x0000000408047221 */ /* 0x000fe20000000100 */
[----:B------:R-:W-:Y:S01]  /*02f0*/  FADD R8, R14, 9.9999997473787516356e-06 ;  /* 0x3727c5ac0e087421 */ /* 0x000fe20000000000 */
[----:B------:R-:W-:-:S04]  /*0300*/  FADD R14, R15, 9.9999997473787516356e-06 ;  /* 0x3727c5ac0f0e7421 */ /* 0x000fc80000000000 */
[----:B------:R-:W2:Y:S01]  /*0310*/  MUFU.SQRT R9, R9 ;  /* 0x0000000900097308 */ /* 0x000ea20000002000 */
[----:B-1----:R-:W-:-:S07]  /*0320*/  FSETP.GT.AND P5, PT, R12, 8.50705917302346158658e+37, PT ;  /* 0x7e8000000c00780b */ /* 0x002fce0003fa4000 */
[----:B------:R-:W1:Y:S01]  /*0330*/  MUFU.SQRT R8, R8 ;  /* 0x0000000800087308 */ /* 0x000e620000002000 */
[----:B------:R-:W-:Y:S01]  /*0340*/  FSETP.GEU.AND P2, PT, R12, 1.175494350822287508e-38, PT ;  /* 0x008000000c00780b */ /* 0x000fe20003f4e000 */
[----:B----4-:R-:W-:-:S06]  /*0350*/  FADD R24, R24, 9.9999997473787516356e-06 ;  /* 0x3727c5ac18187421 */ /* 0x010fcc0000000000 */
[----:B------:R-:W3:Y:S01]  /*0360*/  MUFU.SQRT R14, R14 ;  /* 0x0000000e000e7308 */ /* 0x000ee20000002000 */
[C---:B--2---:R-:W-:Y:S01]  /*0370*/  FSETP.GT.AND P3, PT, R9.reuse, 8.50705917302346158658e+37, PT ;  /* 0x7e8000000900780b */ /* 0x044fe20003f64000 */
[----:B------:R-:W-:Y:S01]  /*0380*/  FADD R10, -R10, R6 ;  /* 0x000000060a0a7221 */ /* 0x000fe20000000100 */
[----:B------:R-:W-:Y:S01]  /*0390*/  FSETP.GEU.AND P4, PT, R9, 1.175494350822287508e-38, PT ;  /* 0x008000000900780b */ /* 0x000fe20003f8e000 */
[----:B------:R-:W-:Y:S01]  /*03a0*/  @P5 FMUL R12, R12, 0.25 ;  /* 0x3e8000000c0c5820 */ /* 0x000fe20000400000 */
[----:B------:R-:W-:-:S03]  /*03b0*/  FSEL R6, R3, 1, P5 ;  /* 0x3f80000003067808 */ /* 0x000fc60002800000 */
[----:B------:R-:W2:Y:S01]  /*03c0*/  MUFU.SQRT R15, R24 ;  /* 0x00000018000f7308 */ /* 0x000ea20000002000 */
[----:B------:R-:W-:Y:S01]  /*03d0*/  FADD R13, R25, 9.9999997473787516356e-06 ;  /* 0x3727c5ac190d7421 */ /* 0x000fe20000000000 */
[----:B------:R-:W-:Y:S01]  /*03e0*/  FADD R26, R26, 9.9999997473787516356e-06 ;  /* 0x3727c5ac1a1a7421 */ /* 0x000fe20000000000 */
[----:B------:R-:W-:Y:S01]  /*03f0*/  @!P2 FMUL R12, R12, 16777216 ;  /* 0x4b8000000c0ca820 */ /* 0x000fe20000400000 */
[----:B------:R-:W-:Y:S01]  /*0400*/  @!P2 FMUL R6, R6, 16777216 ;  /* 0x4b8000000606a820 */ /* 0x000fe20000400000 */
[----:B-1----:R-:W-:Y:S01]  /*0410*/  FSETP.GT.AND P6, PT, R8, 8.50705917302346158658e+37, PT ;  /* 0x7e8000000800780b */ /* 0x002fe20003fc4000 */
[----:B-----5:R-:W-:Y:S01]  /*0420*/  FADD R16, -R20, R16 ;  /* 0x0000001014107221 */ /* 0x020fe20000000100 */
[----:B---3--:R-:W-:Y:S01]  /*0430*/  FSETP.GT.AND P2, PT, R14, 8.50705917302346158658e+37, PT ;  /* 0x7e8000000e00780b */ /* 0x008fe20003f44000 */
[----:B------:R-:W1:Y:S01]  /*0440*/  MUFU.SQRT R13, R13 ;  /* 0x0000000d000d7308 */ /* 0x000e620000002000 */
[----:B------:R-:W-:Y:S01]  /*0450*/  FSEL R20, R3, 1, P3 ;  /* 0x3f80000003147808 */ /* 0x000fe20001800000 */
[----:B------:R-:W-:Y:S01]  /*0460*/  @P3 FMUL R9, R9, 0.25 ;  /* 0x3e80000009093820 */ /* 0x000fe20000400000 */
[----:B------:R-:W-:-:S02]  /*0470*/  FSETP.GEU.AND P5, PT, R8, 1.175494350822287508e-38, PT ;  /* 0x008000000800780b */ /* 0x000fc40003fae000 */
[----:B------:R-:W-:-:S03]  /*0480*/  FSETP.GEU.AND P3, PT, R14, 1.175494350822287508e-38, PT ;  /* 0x008000000e00780b */ /* 0x000fc60003f6e000 */
[----:B------:R-:W3:Y:S01]  /*0490*/  MUFU.SQRT R25, R26 ;  /* 0x0000001a00197308 */ /* 0x000ee20000002000 */
[----:B------:R-:W-:Y:S01]  /*04a0*/  @!P4 FMUL R9, R9, 16777216 ;  /* 0x4b8000000909c820 */ /* 0x000fe20000400000 */
[----:B------:R-:W-:Y:S01]  /*04b0*/  @!P4 FMUL R20, R20, 16777216 ;  /* 0x4b8000001414c820 */ /* 0x000fe20000400000 */
[----:B--2---:R-:W-:Y:S01]  /*04c0*/  FSETP.GT.AND P4, PT, R15, 8.50705917302346158658e+37, PT ;  /* 0x7e8000000f00780b */ /* 0x004fe20003f84000 */
[----:B------:R-:W-:Y:S01]  /*04d0*/  FADD R11, -R11, R7 ;  /* 0x000000070b0b7221 */ /* 0x000fe20000000100 */
[C---:B------:R-:W-:Y:S01]  /*04e0*/  FSEL R24, R3.reuse, 1, P6 ;  /* 0x3f80000003187808 */ /* 0x040fe20003000000 */
[----:B------:R-:W-:Y:S02]  /*04f0*/  @P6 FMUL R8, R8, 0.25 ;  /* 0x3e80000008086820 */ /* 0x000fe40000400000 */
[----:B------:R2:W4:Y:S01]  /*0500*/  MUFU.RCP R7, R12 ;  /* 0x0000000c00077308 */ /* 0x0005220000001000 */
[----:B------:R-:W-:Y:S01]  /*0510*/  @P2 FMUL R14, R14, 0.25 ;  /* 0x3e8000000e0e2820 */ /* 0x000fe20000400000 */
[----:B------:R-:W-:Y:S01]  /*0520*/  @!P5 FMUL R8, R8, 16777216 ;  /* 0x4b8000000808d820 */ /* 0x000fe20000400000 */
[----:B------:R-:W-:Y:S01]  /*0530*/  @!P5 FMUL R24, R24, 16777216 ;  /* 0x4b8000001818d820 */ /* 0x000fe20000400000 */
[----:B--2---:R-:W-:Y:S01]  /*0540*/  FSEL R12, R3, 1, P2 ;  /* 0x3f800000030c7808 */ /* 0x004fe20001000000 */
[----:B------:R-:W-:Y:S01]  /*0550*/  @!P3 FMUL R14, R14, 16777216 ;  /* 0x4b8000000e0eb820 */ /* 0x000fe20000400000 */
[----:B-1----:R-:W-:-:S03]  /*0560*/  FSETP.GT.AND P5, PT, R13, 8.50705917302346158658e+37, PT ;  /* 0x7e8000000d00780b */ /* 0x002fc60003fa4000 */
[----:B------:R-:W-:Y:S01]  /*0570*/  @!P3 FMUL R12, R12, 16777216 ;  /* 0x4b8000000c0cb820 */ /* 0x000fe20000400000 */
[----:B---3--:R-:W-:Y:S01]  /*0580*/  FSETP.GT.AND P3, PT, R25, 8.50705917302346158658e+37, PT ;  /* 0x7e8000001900780b */ /* 0x008fe20003f64000 */
[----:B------:R-:W-:Y:S01]  /*0590*/  FADD R17, -R21, R17 ;  /* 0x0000001115117221 */ /* 0x000fe20000000100 */
[C---:B------:R-:W-:Y:S01]  /*05a0*/  FSETP.GEU.AND P6, PT, R15.reuse, 1.175494350822287508e-38, PT ;  /* 0x008000000f00780b */ /* 0x040fe20003fce000 */
[----:B------:R-:W-:Y:S01]  /*05b0*/  @P4 FMUL R15, R15, 0.25 ;  /* 0x3e8000000f0f4820 */ /* 0x000fe20000400000 */
[----:B------:R-:W-:Y:S01]  /*05c0*/  FSEL R21, R3, 1, P4 ;  /* 0x3f80000003157808 */ /* 0x000fe20002000000 */
[----:B------:R-:W1:Y:S01]  /*05d0*/  MUFU.RCP R29, R14 ;  /* 0x0000000e001d7308 */ /* 0x000e620000001000 */
[----:B------:R-:W-:Y:S02]  /*05e0*/  FSETP.GEU.AND P2, PT, R13, 1.175494350822287508e-38, PT ;  /* 0x008000000d00780b */ /* 0x000fe40003f4e000 */
[----:B------:R-:W-:Y:S01]  /*05f0*/  FSETP.GEU.AND P4, PT, R25, 1.175494350822287508e-38, PT ;  /* 0x008000001900780b */ /* 0x000fe20003f8e000 */
[----:B------:R-:W-:-:S04]  /*0600*/  FADD R23, -R23, R19 ;  /* 0x0000001317177221 */ /* 0x000fc80000000100 */
[----:B------:R-:W2:Y:S01]  /*0610*/  MUFU.RCP R33, R8 ;  /* 0x0000000800217308 */ /* 0x000ea20000001000 */
[----:B----4-:R-:W-:Y:S01]  /*0620*/  FMUL R19, R7, R6 ;  /* 0x0000000607137220 */ /* 0x010fe20000400000 */
[----:B------:R-:W-:Y:S01]  /*0630*/  @P5 FMUL R13, R13, 0.25 ;  /* 0x3e8000000d0d5820 */ /* 0x000fe20000400000 */
[----:B------:R-:W3:Y:S01]  /*0640*/  LDC.64 R6, c[0x0][0x228] ;  /* 0x00008a00ff067b82 */ /* 0x000ee20000000a00 */
[----:B------:R-:W-:-:S04]  /*0650*/  @P3 FMUL R25, R25, 0.25 ;  /* 0x3e80000019193820 */ /* 0x000fc80000400000 */
[----:B------:R-:W4:Y:S01]  /*0660*/  MUFU.RCP R9, R9 ;  /* 0x0000000900097308 */ /* 0x000f220000001000 */
[----:B------:R-:W-:Y:S01]  /*0670*/  @!P6 FMUL R15, R15, 16777216 ;  /* 0x4b8000000f0fe820 */ /* 0x000fe20000400000 */
[----:B------:R-:W-:Y:S01]  /*0680*/  @!P2 FMUL R13, R13, 16777216 ;  /* 0x4b8000000d0da820 */ /* 0x000fe20000400000 */
[----:B------:R-:W-:Y:S01]  /*0690*/  @!P4 FMUL R25, R25, 16777216 ;  /* 0x4b8000001919c820 */ /* 0x000fe20000400000 */
[----:B-1----:R-:W-:Y:S01]  /*06a0*/  FMUL R12, R29, R12 ;  /* 0x0000000c1d0c7220 */ /* 0x002fe20000400000 */
[----:B--2---:R-:W-:-:S03]  /*06b0*/  FMUL R33, R33, R24 ;  /* 0x0000001821217220 */ /* 0x004fc60000400000 */
[----:B------:R1:W2:Y:S08]  /*06c0*/  MUFU.RCP R8, R15 ;  /* 0x0000000f00087308 */ /* 0x0002b00000001000 */
[----:B------:R-:W5:Y:S01]  /*06d0*/  MUFU.RCP R26, R13 ;  /* 0x0000000d001a7308 */ /* 0x000f620000001000 */
[----:B----4-:R-:W-:Y:S01]  /*06e0*/  FMUL R24, R9, R20 ;  /* 0x0000001409187220 */ /* 0x010fe20000400000 */
[----:B-1----:R-:W-:-:S06]  /*06f0*/  FMUL R15, R33, R10 ;  /* 0x0000000a210f7220 */ /* 0x002fcc0000400000 */
[----:B------:R2:W1:Y:S01]  /*0700*/  MUFU.RCP R29, R25 ;  /* 0x00000019001d7308 */ /* 0x0004620000001000 */
[C---:B------:R-:W-:Y:S02]  /*0710*/  FSEL R9, R3.reuse, 1, P5 ;  /* 0x3f80000003097808 */ /* 0x040fe40002800000 */
[----:B------:R-:W-:Y:S01]  /*0720*/  FSEL R10, R3, 1, P3 ;  /* 0x3f800000030a7808 */ /* 0x000fe20001800000 */
[----:B------:R-:W-:Y:S02]  /*0730*/  @!P6 FMUL R21, R21, 16777216 ;  /* 0x4b8000001515e820 */ /* 0x000fe40000400000 */
[----:B------:R-:W-:Y:S02]  /*0740*/  @!P2 FMUL R9, R9, 16777216 ;  /* 0x4b8000000909a820 */ /* 0x000fe40000400000 */
[----:B------:R-:W-:Y:S01]  /*0750*/  @!P4 FMUL R10, R10, 16777216 ;  /* 0x4b8000000a0ac820 */ /* 0x000fe20000400000 */
[----:B------:R-:W-:Y:S01]  /*0760*/  FMUL R12, R12, R11 ;  /* 0x0000000b0c0c7220 */ /* 0x000fe20000400000 */
[----:B------:R-:W-:Y:S01]  /*0770*/  FMUL R24, R24, R5 ;  /* 0x0000000518187220 */ /* 0x000fe20000400000 */
[----:B------:R-:W-:Y:S01]  /*0780*/  FMUL R19, R19, R4 ;  /* 0x0000000413137220 */ /* 0x000fe20000400000 */
[----:B--2---:R-:W-:Y:S01]  /*0790*/  FMUL R25, R8, R21 ;  /* 0x0000001508197220 */ /* 0x004fe20000400000 */
[----:B-----5:R-:W-:Y:S01]  /*07a0*/  FMUL R26, R26, R9 ;  /* 0x000000091a1a7220 */ /* 0x020fe20000400000 */
[----:B---3--:R-:W-:-:S04]  /*07b0*/  IMAD.WIDE R32, R2, 0x4, R6 ;  /* 0x0000000402207825 */ /* 0x008fc800078e0206 */
[----:B-1----:R-:W-:Y:S01]  /*07c0*/  FMUL R29, R29, R10 ;  /* 0x0000000a1d1d7220 */ /* 0x002fe20000400000 */
[----:B------:R-:W-:Y:S02]  /*07d0*/  CS2R R8, SRZ ;  /* 0x0000000000087805 */ /* 0x000fe4000001ff00 */
[----:B------:R-:W-:Y:S02]  /*07e0*/  CS2R R10, SRZ ;  /* 0x00000000000a7805 */ /* 0x000fe4000001ff00 */
[----:B------:R-:W-:Y:S02]  /*07f0*/  CS2R R4, SRZ ;  /* 0x0000000000047805 */ /* 0x000fe4000001ff00 */
[----:B------:R-:W-:Y:S02]  /*0800*/  CS2R R6, SRZ ;  /* 0x0000000000067805 */ /* 0x000fe4000001ff00 */
[----:B------:R-:W2:Y:S04]  /*0810*/  @!P1 LDG.E.EL.128 R8, desc[UR4][R32.64] ;  /* 0x0000000420089981 */ /* 0x000ea8000c2e1d00 */
[----:B------:R-:W2:Y:S01]  /*0820*/  @!P1 LDG.E.EL.128 R4, desc[UR4][R30.64] ;  /* 0x000000041e049981 */ /* 0x000ea2000c2e1d00 */
[----:B------:R-:W-:-:S04]  /*0830*/  FADD R27, R27, 9.9999997473787516356e-06 ;  /* 0x3727c5ac1b1b7421 */ /* 0x000fc80000000000 */
[----:B------:R-:W1:Y:S02]  /*0840*/  MUFU.SQRT R20, R27 ;  /* 0x0000001b00147308 */ /* 0x000e640000002000 */
[C---:B-1----:R-:W-:Y:S02]  /*0850*/  FSETP.GT.AND P2, PT, R20.reuse, 8.50705917302346158658e+37, PT ;  /* 0x7e8000001400780b */ /* 0x042fe40003f44000 */
[----:B------:R-:W-:-:S11]  /*0860*/  FSETP.GEU.AND P3, PT, R20, 1.175494350822287508e-38, PT ;  /* 0x008000001400780b */ /* 0x000fd60003f6e000 */
[----:B------:R-:W-:-:S04]  /*0870*/  @P2 FMUL R20, R20, 0.25 ;  /* 0x3e80000014142820 */ /* 0x000fc80000400000 */
[----:B------:R-:W-:-:S06]  /*0880*/  @!P3 FMUL R20, R20, 16777216 ;  /* 0x4b8000001414b820 */ /* 0x000fcc0000400000 */
[----:B------:R-:W1:Y:S01]  /*0890*/  MUFU.RCP R20, R20 ;  /* 0x0000001400147308 */ /* 0x000e620000001000 */
[----:B------:R-:W-:-:S05]  /*08a0*/  FSEL R3, R3, 1, P2 ;  /* 0x3f80000003037808 */ /* 0x000fca0001000000 */
[----:B------:R-:W-:Y:S01]  /*08b0*/  @!P3 FMUL R3, R3, 16777216 ;  /* 0x4b8000000303b820 */ /* 0x000fe20000400000 */
[----:B------:R-:W-:-:S03]  /*08c0*/  FADD R18, -R22, R18 ;  /* 0x0000001216127221 */ /* 0x000fc60000000100 */
[----:B-1----:R-:W-:Y:S01]  /*08d0*/  FMUL R2, R20, R3 ;  /* 0x0000000314027220 */ /* 0x002fe20000400000 */
[----:B------:R-:W-:-:S03]  /*08e0*/  CS2R R20, SRZ ;  /* 0x0000000000147805 */ /* 0x000fc6000001ff00 */
[----:B------:R-:W-:Y:S01]  /*08f0*/  FMUL R2, R2, R23 ;  /* 0x0000001702027220 */ /* 0x000fe20000400000 */
[----:B------:R-:W-:-:S06]  /*0900*/  CS2R R22, SRZ ;  /* 0x0000000000167805 */ /* 0x000fcc000001ff00 */
[----:B------:R-:W3:Y:S01]  /*0910*/  @!P0 LDG.E.EL.128 R20, desc[UR4][R30.64] ;  /* 0x000000041e148981 */ /* 0x000ee2000c2e1d00 */
[----:B--2---:R-:W-:Y:S01]  /*0920*/  FFMA R6, R15, R10, R6 ;  /* 0x0000000a0f067223 */ /* 0x004fe20000000006 */
[----:B------:R-:W-:Y:S01]  /*0930*/  FFMA R7, R12, R11, R7 ;  /* 0x0000000b0c077223 */ /* 0x000fe20000000007 */
[----:B------:R-:W-:Y:S02]  /*0940*/  CS2R R12, SRZ ;  /* 0x00000000000c7805 */ /* 0x000fe4000001ff00 */
[----:B------:R-:W-:Y:S01]  /*0950*/  CS2R R14, SRZ ;  /* 0x00000000000e7805 */ /* 0x000fe2000001ff00 */
[----:B------:R-:W1:Y:S05]  /*0960*/  LDC.64 R10, c[0x0][0x238] ;  /* 0x00008e00ff0a7b82 */ /* 0x000e6a0000000a00 */
[----:B------:R-:W3:Y:S01]  /*0970*/  @!P0 LDG.E.EL.128 R12, desc[UR4][R32.64] ;  /* 0x00000004200c8981 */ /* 0x000ee2000c2e1d00 */
[----:B------:R-:W-:Y:S01]  /*0980*/  FFMA R5, R24, R9, R5 ;  /* 0x0000000918057223 */ /* 0x000fe20000000005 */
[----:B------:R-:W-:Y:S01]  /*0990*/  FFMA R4, R19, R8, R4 ;  /* 0x0000000813047223 */ /* 0x000fe20000000004 */
[----:B------:R-:W-:Y:S01]  /*09a0*/  FSETP.GEU.AND P2, PT, R7, RZ, PT ;  /* 0x000000ff0700720b */ /* 0x000fe20003f4e000 */
[----:B------:R-:W-:Y:S01]  /*09b0*/  FMUL R29, R29, R18 ;  /* 0x000000121d1d7220 */ /* 0x000fe20000400000 */
[----:B------:R-:W-:Y:S01]  /*09c0*/  FSETP.GEU.AND P3, PT, R6, RZ, PT ;  /* 0x000000ff0600720b */ /* 0x000fe20003f6e000 */
[----:B------:R-:W-:Y:S01]  /*09d0*/  FMUL R26, R26, R17 ;  /* 0x000000111a1a7220 */ /* 0x000fe20000400000 */
[----:B------:R-:W-:Y:S01]  /*09e0*/  FSETP.GEU.AND P4, PT, R5, RZ, PT ;  /* 0x000000ff0500720b */ /* 0x000fe20003f8e000 */
[----:B------:R-:W-:Y:S01]  /*09f0*/  FMUL R25, R25, R16 ;  /* 0x0000001019197220 */ /* 0x000fe20000400000 */
[----:B------:R-:W-:-:S02]  /*0a00*/  FSETP.GEU.AND P5, PT, R4, RZ, PT ;  /* 0x000000ff0400720b */ /* 0x000fc40003fae000 */
[----:B------:R-:W-:Y:S02]  /*0a10*/  SEL R7, R7, RZ, P2 ;  /* 0x000000ff07077207 */ /* 0x000fe40001000000 */
[----:B------:R-:W-:Y:S02]  /*0a20*/  SEL R6, R6, RZ, P3 ;  /* 0x000000ff06067207 */ /* 0x000fe40001800000 */
[----:B------:R-:W-:Y:S02]  /*0a30*/  SEL R5, R5, RZ, P4 ;  /* 0x000000ff05057207 */ /* 0x000fe40002000000 */
[----:B------:R-:W-:Y:S01]  /*0a40*/  SEL R4, R4, RZ, P5 ;  /* 0x000000ff04047207 */ /* 0x000fe20002800000 */
[----:B-1----:R-:W-:-:S05]  /*0a50*/  IMAD.WIDE R10, R0, 0x4, R10 ;  /* 0x00000004000a7825 */ /* 0x002fca00078e020a */
[----:B------:R1:W-:Y:S01]  /*0a60*/  @!P1 STG.E.128 desc[UR4][R10.64], R4 ;  /* 0x000000040a009986 */ /* 0x0003e2000c101d04 */
[----:B---3--:R-:W-:Y:S01]  /*0a70*/  FFMA R2, R2, R15, R23 ;  /* 0x0000000f02027223 */ /* 0x008fe20000000017 */
[----:B------:R-:W-:Y:S01]  /*0a80*/  FFMA R14, R29, R14, R22 ;  /* 0x0000000e1d0e7223 */ /* 0x000fe20000000016 */
[----:B------:R-:W-:Y:S01]  /*0a90*/  FFMA R13, R26, R13, R21 ;  /* 0x0000000d1a0d7223 */ /* 0x000fe20000000015 */
[----:B------:R-:W-:Y:S02]  /*0aa0*/  FFMA R12, R25, R12, R20 ;  /* 0x0000000c190c7223 */ /* 0x000fe40000000014 */
[----:B------:R-:W-:Y:S02]  /*0ab0*/  FSETP.GEU.AND P1, PT, R2, RZ, PT ;  /* 0x000000ff0200720b */ /* 0x000fe40003f2e000 */
[----:B------:R-:W-:Y:S02]  /*0ac0*/  FSETP.GEU.AND P2, PT, R14, RZ, PT ;  /* 0x000000ff0e00720b */ /* 0x000fe40003f4e000 */
[----:B------:R-:W-:-:S02]  /*0ad0*/  FSETP.GEU.AND P3, PT, R13, RZ, PT ;  /* 0x000000ff0d00720b */ /* 0x000fc40003f6e000 */
[----:B------:R-:W-:Y:S02]  /*0ae0*/  FSETP.GEU.AND P4, PT, R12, RZ, PT ;  /* 0x000000ff0c00720b */ /* 0x000fe40003f8e000 */
[----:B------:R-:W-:Y:S02]  /*0af0*/  SEL R15, R2, RZ, P1 ;  /* 0x000000ff020f7207 */ /* 0x000fe40000800000 */
[----:B------:R-:W-:Y:S02]  /*0b00*/  SEL R14, R14, RZ, P2 ;  /* 0x000000ff0e0e7207 */ /* 0x000fe40001000000 */
[----:B------:R-:W-:Y:S02]  /*0b10*/  SEL R13, R13, RZ, P3 ;  /* 0x000000ff0d0d7207 */ /* 0x000fe40001800000 */
[----:B------:R-:W-:Y:S01]  /*0b20*/  SEL R12, R12, RZ, P4 ;  /* 0x000000ff0c0c7207 */ /* 0x000fe20002000000 */
[----:B-1----:R-:W-:Y:S06]  /*0b30*/  @P0 EXIT ;  /* 0x000000000000094d */ /* 0x002fec0003800000 */
[----:B------:R-:W-:Y:S01]  /*0b40*/  STG.E.128 desc[UR4][R10.64+0x800], R12 ;  /* 0x0008000c0a007986 */ /* 0x000fe2000c101d04 */
[----:B------:R-:W-:Y:S05]  /*0b50*/  EXIT ;  /* 0x000000000000794d */ /* 0x000fea0003800000 */
.L_x_0:
[----:B------:R-:W-:-:S00]  /*0b60*/  BRA `(.L_x_0) ;  /* 0xfffffffc00fc7947 */ /* 0x000fc0000383ffff */
[----:B------:R-:W-:-:S00]  /*0b70*/  NOP ;  /* 0x0000000000007918 */ /* 0x000fc00000000000 */
        /* <DEDUP_REMOVED lines=8> */
.L_x_1:


//--------------------- .nv.global.init           --------------------------
	.section	.nv.global.init,"aw",@progbits
.nv.global.init:
	.type		_$_str,@object
	.size		_$_str,(_$_str_$_2 - _$_str)
_$_str:
        /*0000*/ 	.byte	0x5f, 0x5f, 0x43, 0x55, 0x44, 0x41, 0x5f, 0x46, 0x54, 0x5a, 0x00
	.type		_$_str_$_2,@object
	.size		_$_str_$_2,(.L_1 - _$_str_$_2)
_$_str_$_2:
        /*000b*/ 	.byte	0x5f, 0x5f, 0x43, 0x55, 0x44, 0x41, 0x5f, 0x50, 0x52, 0x45, 0x43, 0x5f, 0x53, 0x51, 0x52, 0x54
        /*001b*/ 	.byte	0x00
.L_1:


//--------------------- .nv.constant0.triton_poi_fused__native_batch_norm_legit_no_training_relu_6 --------------------------
	.section	.nv.constant0.triton_poi_fused__native_batch_norm_legit_no_training_relu_6,"a",@progbits
	.sectionflags	@""
	.align	4
.nv.constant0.triton_poi_fused__native_batch_norm_legit_no_training_relu_6:
	.zero		580
